//
// Generated by NVIDIA NVVM Compiler
//
// Compiler Build ID: CL-36424714
// Cuda compilation tools, release 13.0, V13.0.88
// Based on NVVM 20.0.0
//

.version 9.0
.target sm_100
.address_size 64

	// .globl	iamax_strided_float
.extern .shared .align 16 .b8 sPartials[];
.extern .shared .align 16 .b8 indexes[];

.visible .entry iamax_strided_float(
	.param .u32 iamax_strided_float_param_0,
	.param .u32 iamax_strided_float_param_1,
	.param .u64 .ptr .align 1 iamax_strided_float_param_2,
	.param .u32 iamax_strided_float_param_3,
	.param .u64 .ptr .align 1 iamax_strided_float_param_4,
	.param .u64 .ptr .align 1 iamax_strided_float_param_5
)
{
	.reg .pred 	%p<21>;
	.reg .b32 	%r<91>;
	.reg .b32 	%f<36>;
	.reg .b64 	%rd<19>;

	ld.param.u32 	%r37, [iamax_strided_float_param_0];
	ld.param.u64 	%rd3, [iamax_strided_float_param_2];
	ld.param.u32 	%r38, [iamax_strided_float_param_3];
	ld.param.u64 	%rd4, [iamax_strided_float_param_4];
	ld.param.u64 	%rd2, [iamax_strided_float_param_5];
	cvta.to.global.u64 	%rd1, %rd3;
	cvta.to.global.u64 	%rd5, %rd4;
	mov.u32 	%r1, %tid.x;
	mov.u32 	%r39, %nctaid.x;
	mov.u32 	%r89, %ntid.x;
	mul.lo.s32 	%r3, %r39, %r89;
	mov.u32 	%r4, %ctaid.x;
	mad.lo.s32 	%r82, %r89, %r4, %r1;
	ld.global.f32 	%f33, [%rd5];
	setp.ge.s32 	%p1, %r82, %r37;
	mov.u32 	%r87, %r82;
	@%p1 bra 	$L__BB0_6;
	add.s32 	%r41, %r82, %r3;
	max.s32 	%r42, %r37, %r41;
	setp.lt.s32 	%p2, %r41, %r37;
	selp.u32 	%r43, 1, 0, %p2;
	add.s32 	%r44, %r41, %r43;
	sub.s32 	%r45, %r42, %r44;
	div.u32 	%r46, %r45, %r3;
	add.s32 	%r6, %r46, %r43;
	and.b32  	%r47, %r6, 3;
	setp.eq.s32 	%p3, %r47, 3;
	mov.u32 	%r87, %r82;
	@%p3 bra 	$L__BB0_4;
	mul.lo.s32 	%r79, %r38, %r82;
	mul.lo.s32 	%r8, %r3, %r38;
	add.s32 	%r48, %r6, 1;
	and.b32  	%r49, %r48, 3;
	neg.s32 	%r78, %r49;
	mov.u32 	%r87, %r82;
$L__BB0_3:
	.pragma "nounroll";
	mul.wide.s32 	%rd6, %r79, 4;
	add.s64 	%rd7, %rd1, %rd6;
	ld.global.f32 	%f18, [%rd7];
	setp.gt.f32 	%p4, %f18, %f33;
	selp.b32 	%r87, %r79, %r87, %p4;
	max.f32 	%f33, %f33, %f18;
	add.s32 	%r82, %r82, %r3;
	add.s32 	%r79, %r79, %r8;
	add.s32 	%r78, %r78, 1;
	setp.ne.s32 	%p5, %r78, 0;
	@%p5 bra 	$L__BB0_3;
$L__BB0_4:
	setp.lt.u32 	%p6, %r6, 3;
	@%p6 bra 	$L__BB0_6;
$L__BB0_5:
	mul.lo.s32 	%r50, %r82, %r38;
	mul.wide.s32 	%rd8, %r50, 4;
	add.s64 	%rd9, %rd1, %rd8;
	ld.global.f32 	%f19, [%rd9];
	setp.gt.f32 	%p7, %f19, %f33;
	selp.b32 	%r51, %r50, %r87, %p7;
	max.f32 	%f20, %f33, %f19;
	add.s32 	%r52, %r82, %r3;
	mul.lo.s32 	%r53, %r52, %r38;
	mul.wide.s32 	%rd10, %r53, 4;
	add.s64 	%rd11, %rd1, %rd10;
	ld.global.f32 	%f21, [%rd11];
	setp.gt.f32 	%p8, %f21, %f20;
	selp.b32 	%r54, %r53, %r51, %p8;
	max.f32 	%f22, %f20, %f21;
	add.s32 	%r55, %r52, %r3;
	mul.lo.s32 	%r56, %r55, %r38;
	mul.wide.s32 	%rd12, %r56, 4;
	add.s64 	%rd13, %rd1, %rd12;
	ld.global.f32 	%f23, [%rd13];
	setp.gt.f32 	%p9, %f23, %f22;
	selp.b32 	%r57, %r56, %r54, %p9;
	max.f32 	%f24, %f22, %f23;
	add.s32 	%r58, %r55, %r3;
	mul.lo.s32 	%r59, %r58, %r38;
	mul.wide.s32 	%rd14, %r59, 4;
	add.s64 	%rd15, %rd1, %rd14;
	ld.global.f32 	%f25, [%rd15];
	setp.gt.f32 	%p10, %f25, %f24;
	selp.b32 	%r87, %r59, %r57, %p10;
	max.f32 	%f33, %f24, %f25;
	add.s32 	%r82, %r58, %r3;
	setp.lt.s32 	%p11, %r82, %r37;
	@%p11 bra 	$L__BB0_5;
$L__BB0_6:
	shl.b32 	%r60, %r1, 2;
	mov.u32 	%r61, sPartials;
	add.s32 	%r26, %r61, %r60;
	st.shared.f32 	[%r26], %f33;
	mov.u32 	%r62, indexes;
	add.s32 	%r27, %r62, %r60;
	st.shared.u32 	[%r27], %r87;
	bar.sync 	0;
	add.s32 	%r63, %r89, -1;
	and.b32  	%r64, %r89, %r63;
	setp.eq.s32 	%p12, %r64, 0;
	@%p12 bra 	$L__BB0_13;
$L__BB0_7:
	add.s32 	%r65, %r89, -1;
	and.b32  	%r89, %r65, %r89;
	add.s32 	%r66, %r89, -1;
	and.b32  	%r67, %r89, %r66;
	setp.ne.s32 	%p13, %r67, 0;
	@%p13 bra 	$L__BB0_7;
	setp.lt.s32 	%p14, %r1, %r89;
	@%p14 bra 	$L__BB0_12;
	sub.s32 	%r30, %r1, %r89;
	shl.b32 	%r68, %r30, 2;
	add.s32 	%r31, %r61, %r68;
	ld.shared.f32 	%f9, [%r31];
	ld.shared.f32 	%f10, [%r26];
	setp.leu.f32 	%p15, %f9, %f10;
	@%p15 bra 	$L__BB0_11;
	ld.shared.u32 	%r70, [%r27];
	add.s32 	%r73, %r62, %r68;
	st.shared.u32 	[%r73], %r70;
$L__BB0_11:
	max.f32 	%f26, %f9, %f10;
	st.shared.f32 	[%r31], %f26;
$L__BB0_12:
	bar.sync 	0;
$L__BB0_13:
	setp.lt.u32 	%p16, %r89, 2;
	@%p16 bra 	$L__BB0_19;
$L__BB0_14:
	shr.u32 	%r34, %r89, 1;
	setp.ge.u32 	%p17, %r1, %r34;
	@%p17 bra 	$L__BB0_18;
	ld.shared.f32 	%f35, [%r26];
	shl.b32 	%r35, %r34, 2;
	add.s32 	%r36, %r26, %r35;
	ld.shared.f32 	%f34, [%r36];
	setp.leu.f32 	%p18, %f35, %f34;
	@%p18 bra 	$L__BB0_17;
	add.s32 	%r74, %r27, %r35;
	ld.shared.u32 	%r75, [%r74];
	st.shared.u32 	[%r27], %r75;
	ld.shared.f32 	%f35, [%r26];
	ld.shared.f32 	%f34, [%r36];
$L__BB0_17:
	max.f32 	%f27, %f35, %f34;
	st.shared.f32 	[%r26], %f27;
$L__BB0_18:
	bar.sync 	0;
	setp.gt.u32 	%p19, %r89, 3;
	mov.u32 	%r89, %r34;
	@%p19 bra 	$L__BB0_14;
$L__BB0_19:
	setp.ne.s32 	%p20, %r1, 0;
	@%p20 bra 	$L__BB0_21;
	cvta.to.global.u64 	%rd16, %rd2;
	mul.wide.u32 	%rd17, %r4, 4;
	add.s64 	%rd18, %rd16, %rd17;
	ld.shared.u32 	%r76, [indexes];
	div.s32 	%r77, %r76, %r38;
	cvt.rn.f32.s32 	%f28, %r77;
	st.global.f32 	[%rd18], %f28;
$L__BB0_21:
	ret;

}


// ===== COMPILED SASS (sm_100) =====

	.target	sm_100

	.elftype	@"ET_EXEC"


//--------------------- .note.nv.tkinfo           --------------------------
	.section	.note.nv.tkinfo,"",@"SHT_NOTE"
	.sectionflags	@"SHF_NOTE_NV_TKINFO"
	.tkinfo
        /*0018*/ 	.word	0x00000002
        /*0030*/ 	.string	""
        /*0030*/ 	.string	"ptxas"
        /*0030*/ 	.string	"Cuda compilation tools, release 13.0, V13.0.88"
        /*0030*/ 	.string	"Build cuda_13.0.r13.0/compiler.36424714_0"
        /*0030*/ 	.string	"-arch sm_100 -m 64 "



//--------------------- .note.nv.cuinfo           --------------------------
	.section	.note.nv.cuinfo,"",@"SHT_NOTE"
	.sectionflags	@"SHF_NOTE_NV_CUINFO"
        /*0018*/ 	.short	0x0002
        /*001a*/ 	.short	0x0064
        /*001c*/ 	.short	0x0082
	.zero		2


//--------------------- .nv.info                  --------------------------
	.section	.nv.info,"",@"SHT_CUDA_INFO"
	.align	4


	//----- nvinfo : EIATTR_REGCOUNT
	.align		4
        /*0000*/ 	.byte	0x04, 0x2f
        /*0002*/ 	.short	(.L_1 - .L_0)
	.align		4
.L_0:
        /*0004*/ 	.word	index@(iamax_strided_float)
        /*0008*/ 	.word	0x00000016


	//----- nvinfo : EIATTR_FRAME_SIZE
	.align		4
.L_1:
        /*000c*/ 	.byte	0x04, 0x11
        /*000e*/ 	.short	(.L_3 - .L_2)
	.align		4
.L_2:
        /*0010*/ 	.word	index@(iamax_strided_float)
        /*0014*/ 	.word	0x00000000


	//----- nvinfo : EIATTR_MIN_STACK_SIZE
	.align		4
.L_3:
        /*0018*/ 	.byte	0x04, 0x12
        /*001a*/ 	.short	(.L_5 - .L_4)
	.align		4
.L_4:
        /*001c*/ 	.word	index@(iamax_strided_float)
        /*0020*/ 	.word	0x00000000
.L_5:


//--------------------- .nv.compat                --------------------------
	.section	.nv.compat,"",@"SHT_CUDA_COMPAT_INFO"
	.align	4
        /*0000*/ 	.byte	0x02, 0x09, 0x00, 0x00, 0x02, 0x02, 0x01, 0x00, 0x02, 0x05, 0x05, 0x00, 0x03, 0x07, 0x01, 0x01
        /*0010*/ 	.byte	0x02, 0x03, 0x00, 0x00, 0x02, 0x06, 0x01, 0x00, 0x04, 0x0b, 0x08, 0x00, 0x09, 0x00, 0x00, 0x00
        /*0020*/ 	.byte	0x00, 0x00, 0x00, 0x00


//--------------------- .nv.info.iamax_strided_float --------------------------
	.section	.nv.info.iamax_strided_float,"",@"SHT_CUDA_INFO"
	.sectionflags	@""
	.align	4


	//----- nvinfo : EIATTR_CUDA_API_VERSION
	.align		4
        /*0000*/ 	.byte	0x04, 0x37
        /*0002*/ 	.short	(.L_7 - .L_6)
.L_6:
        /*0004*/ 	.word	0x00000082


	//----- nvinfo : EIATTR_KPARAM_INFO
	.align		4
.L_7:
        /*0008*/ 	.byte	0x04, 0x17
        /*000a*/ 	.short	(.L_9 - .L_8)
.L_8:
        /*000c*/ 	.word	0x00000000
        /*0010*/ 	.short	0x0005
        /*0012*/ 	.short	0x0020
        /*0014*/ 	.byte	0x00, 0xf5, 0x21, 0x00


	//----- nvinfo : EIATTR_KPARAM_INFO
	.align		4
.L_9:
        /*0018*/ 	.byte	0x04, 0x17
        /*001a*/ 	.short	(.L_11 - .L_10)
.L_10:
        /*001c*/ 	.word	0x00000000
        /*0020*/ 	.short	0x0004
        /*0022*/ 	.short	0x0018
        /*0024*/ 	.byte	0x00, 0xf5, 0x21, 0x00


	//----- nvinfo : EIATTR_KPARAM_INFO
	.align		4
.L_11:
        /*0028*/ 	.byte	0x04, 0x17
        /*002a*/ 	.short	(.L_13 - .L_12)
.L_12:
        /*002c*/ 	.word	0x00000000
        /*0030*/ 	.short	0x0003
        /*0032*/ 	.short	0x0010
        /*0034*/ 	.byte	0x00, 0xf0, 0x11, 0x00


	//----- nvinfo : EIATTR_KPARAM_INFO
	.align		4
.L_13:
        /*0038*/ 	.byte	0x04, 0x17
        /*003a*/ 	.short	(.L_15 - .L_14)
.L_14:
        /*003c*/ 	.word	0x00000000
        /*0040*/ 	.short	0x0002
        /*0042*/ 	.short	0x0008
        /*0044*/ 	.byte	0x00, 0xf5, 0x21, 0x00


	//----- nvinfo : EIATTR_KPARAM_INFO
	.align		4
.L_15:
        /*0048*/ 	.byte	0x04, 0x17
        /*004a*/ 	.short	(.L_17 - .L_16)
.L_16:
        /*004c*/ 	.word	0x00000000
        /*0050*/ 	.short	0x0001
        /*0052*/ 	.short	0x0004
        /*0054*/ 	.byte	0x00, 0xf0, 0x11, 0x00


	//----- nvinfo : EIATTR_KPARAM_INFO
	.align		4
.L_17:
        /*0058*/ 	.byte	0x04, 0x17
        /*005a*/ 	.short	(.L_19 - .L_18)
.L_18:
        /*005c*/ 	.word	0x00000000
        /*0060*/ 	.short	0x0000
        /*0062*/ 	.short	0x0000
        /*0064*/ 	.byte	0x00, 0xf0, 0x11, 0x00


	//----- nvinfo : EIATTR_SPARSE_MMA_MASK
	.align		4
.L_19:
        /*0068*/ 	.byte	0x03, 0x50
        /*006a*/ 	.short	0x0000


	//----- nvinfo : EIATTR_MAXREG_COUNT
	.align		4
        /*006c*/ 	.byte	0x03, 0x1b
        /*006e*/ 	.short	0x00ff


	//----- nvinfo : EIATTR_NUM_BARRIERS
	.align		4
        /*0070*/ 	.byte	0x02, 0x4c
        /*0072*/ 	.byte	0x01
	.zero		1


	//----- nvinfo : EIATTR_MERCURY_ISA_VERSION
	.align		4
        /*0074*/ 	.byte	0x03, 0x5f
        /*0076*/ 	.short	0x0101


	//----- nvinfo : EIATTR_VRC_CTA_INIT_COUNT
	.align		4
        /*0078*/ 	.byte	0x02, 0x4a
	.zero		1
	.zero		1


	//----- nvinfo : EIATTR_EXIT_INSTR_OFFSETS
	.align		4
        /*007c*/ 	.byte	0x04, 0x1c
        /*007e*/ 	.short	(.L_21 - .L_20)


	//   ....[0]....
.L_20:
        /*0080*/ 	.word	0x00000910


	//   ....[1]....
        /*0084*/ 	.word	0x00000b30


	//----- nvinfo : EIATTR_CRS_STACK_SIZE
	.align		4
.L_21:
        /*0088*/ 	.byte	0x04, 0x1e
        /*008a*/ 	.short	(.L_23 - .L_22)
.L_22:
        /*008c*/ 	.word	0x00000000


	//----- nvinfo : EIATTR_CBANK_PARAM_SIZE
	.align		4
.L_23:
        /*0090*/ 	.byte	0x03, 0x19
        /*0092*/ 	.short	0x0028


	//----- nvinfo : EIATTR_PARAM_CBANK
	.align		4
        /*0094*/ 	.byte	0x04, 0x0a
        /*0096*/ 	.short	(.L_25 - .L_24)
	.align		4
.L_24:
        /*0098*/ 	.word	index@(.nv.constant0.iamax_strided_float)
        /*009c*/ 	.short	0x0380
        /*009e*/ 	.short	0x0028


	//----- nvinfo : EIATTR_SW_WAR
	.align		4
.L_25:
        /*00a0*/ 	.byte	0x04, 0x36
        /*00a2*/ 	.short	(.L_27 - .L_26)
.L_26:
        /*00a4*/ 	.word	0x00000008
.L_27:


//--------------------- .nv.callgraph             --------------------------
	.section	.nv.callgraph,"",@"SHT_CUDA_CALLGRAPH"
	.align	4
	.sectionentsize	8
	.align		4
        /*0000*/ 	.word	0x00000000
	.align		4
        /*0004*/ 	.word	0xffffffff
	.align		4
        /*0008*/ 	.word	0x00000000
	.align		4
        /*000c*/ 	.word	0xfffffffe
	.align		4
        /*0010*/ 	.word	0x00000000
	.align		4
        /*0014*/ 	.word	0xfffffffd
	.align		4
        /*0018*/ 	.word	0x00000000
	.align		4
        /*001c*/ 	.word	0xfffffffc


//--------------------- .text.iamax_strided_float --------------------------
	.section	.text.iamax_strided_float,"ax",@progbits
	.align	128
        .global         iamax_strided_float
        .type           iamax_strided_float,@function
        .size           iamax_strided_float,(.L_x_15 - iamax_strided_float)
        .other          iamax_strided_float,@"STO_CUDA_ENTRY STV_DEFAULT"
iamax_strided_float:
.text.iamax_strided_float:
[----:B------:R-:W-:Y:S01]  /*0000*/  LDC R1, c[0x0][0x37c] ;  /* 0x0000df00ff017b82 */ /* 0x000fe20000000800 */
[----:B------:R-:W0:Y:S01]  /*0010*/  S2R R3, SR_TID.X ;  /* 0x0000000000037919 */ /* 0x000e220000002100 */
[----:B------:R-:W1:Y:S01]  /*0020*/  LDCU UR4, c[0x0][0x370] ;  /* 0x00006e00ff0477ac */ /* 0x000e620008000800 */
[----:B------:R-:W-:Y:S01]  /*0030*/  BSSY.RECONVERGENT B0, `(.L_x_0) ;  /* 0x000005c000007945 */ /* 0x000fe20003800200 */
[----:B------:R-:W0:Y:S01]  /*0040*/  S2R R0, SR_CTAID.X ;  /* 0x0000000000007919 */ /* 0x000e220000002500 */
[----:B------:R-:W1:Y:S01]  /*0050*/  LDCU UR5, c[0x0][0x360] ;  /* 0x00006c00ff0577ac */ /* 0x000e620008000800 */
[----:B------:R-:W2:Y:S01]  /*0060*/  LDCU UR8, c[0x0][0x380] ;  /* 0x00007000ff0877ac */ /* 0x000ea20008000800 */
[----:B------:R-:W3:Y:S01]  /*0070*/  LDCU.64 UR6, c[0x0][0x358] ;  /* 0x00006b00ff0677ac */ /* 0x000ee20008000a00 */
[----:B------:R-:W4:Y:S01]  /*0080*/  LDCU UR9, c[0x0][0x390] ;  /* 0x00007200ff0977ac */ /* 0x000f220008000800 */
[----:B-1----:R-:W-:Y:S02]  /*0090*/  UIMAD UR4, UR4, UR5, URZ ;  /* 0x00000005040472a4 */ /* 0x002fe4000f8e02ff */
[----:B------:R-:W-:-:S02]  /*00a0*/  IMAD.U32 R2, RZ, RZ, UR5 ;  /* 0x00000005ff027e24 */ /* 0x000fc4000f8e00ff */
[----:B0-----:R-:W-:-:S04]  /*00b0*/  IMAD R8, R0, UR5, R3 ;  /* 0x0000000500087c24 */ /* 0x001fc8000f8e0203 */
[----:B------:R-:W-:Y:S01]  /*00c0*/  IMAD.MOV.U32 R7, RZ, RZ, R8 ;  /* 0x000000ffff077224 */ /* 0x000fe200078e0008 */
[----:B--2---:R-:W-:-:S13]  /*00d0*/  ISETP.GE.AND P0, PT, R8, UR8, PT ;  /* 0x0000000808007c0c */ /* 0x004fda000bf06270 */
[----:B---34-:R-:W-:Y:S05]  /*00e0*/  @P0 BRA `(.L_x_1) ;  /* 0x0000000400400947 */ /* 0x018fea0003800000 */
[----:B------:R-:W0:Y:S01]  /*00f0*/  I2F.U32.RP R11, UR4 ;  /* 0x00000004000b7d06 */ /* 0x000e220008209000 */
[----:B------:R-:W1:Y:S07]  /*0100*/  LDC.64 R6, c[0x0][0x398] ;  /* 0x0000e600ff067b82 */ /* 0x000e6e0000000a00 */
[----:B0-----:R-:W0:Y:S01]  /*0110*/  MUFU.RCP R11, R11 ;  /* 0x0000000b000b7308 */ /* 0x001e220000001000 */
[----:B------:R-:W-:Y:S02]  /*0120*/  VIADD R9, R8, UR4 ;  /* 0x0000000408097c36 */ /* 0x000fe40008000000 */
[----:B------:R-:W-:Y:S01]  /*0130*/  IMAD R13, RZ, RZ, -UR4 ;  /* 0x80000004ff0d7e24 */ /* 0x000fe2000f8e02ff */
[----:B-1----:R1:W5:Y:S02]  /*0140*/  LDG.E R6, desc[UR6][R6.64] ;  /* 0x0000000606067981 */ /* 0x002364000c1e1900 */
[C---:B------:R-:W-:Y:S01]  /*0150*/  ISETP.GE.AND P0, PT, R9.reuse, UR8, PT ;  /* 0x0000000809007c0c */ /* 0x040fe2000bf06270 */
[----:B------:R-:W-:Y:S01]  /*0160*/  BSSY.RECONVERGENT B1, `(.L_x_2) ;  /* 0x000002b000017945 */ /* 0x000fe20003800200 */
[----:B------:R-:W-:-:S02]  /*0170*/  VIMNMX R10, PT, PT, R9, UR8, !PT ;  /* 0x00000008090a7c48 */ /* 0x000fc4000ffe0100 */
[----:B------:R-:W-:Y:S01]  /*0180*/  ISETP.NE.U32.AND P2, PT, RZ, UR4, PT ;  /* 0x00000004ff007c0c */ /* 0x000fe2000bf45070 */
[----:B0-----:R-:W-:Y:S01]  /*0190*/  VIADD R4, R11, 0xffffffe ;  /* 0x0ffffffe0b047836 */ /* 0x001fe20000000000 */
[----:B-1----:R-:W-:-:S03]  /*01a0*/  SEL R7, RZ, 0x1, P0 ;  /* 0x00000001ff077807 */ /* 0x002fc60000000000 */
[----:B------:R0:W1:Y:S01]  /*01b0*/  F2I.FTZ.U32.TRUNC.NTZ R5, R4 ;  /* 0x0000000400057305 */ /* 0x000062000021f000 */
[----:B------:R-:W-:Y:S01]  /*01c0*/  IADD3 R10, PT, PT, R10, -R9, -R7 ;  /* 0x800000090a0a7210 */ /* 0x000fe20007ffe807 */
[----:B0-----:R-:W-:Y:S02]  /*01d0*/  IMAD.MOV.U32 R4, RZ, RZ, RZ ;  /* 0x000000ffff047224 */ /* 0x001fe400078e00ff */
[----:B-1----:R-:W-:-:S04]  /*01e0*/  IMAD R13, R13, R5, RZ ;  /* 0x000000050d0d7224 */ /* 0x002fc800078e02ff */
[----:B------:R-:W-:-:S06]  /*01f0*/  IMAD.HI.U32 R5, R5, R13, R4 ;  /* 0x0000000d05057227 */ /* 0x000fcc00078e0004 */
[----:B------:R-:W-:-:S04]  /*0200*/  IMAD.HI.U32 R12, R5, R10, RZ ;  /* 0x0000000a050c7227 */ /* 0x000fc800078e00ff */
[----:B------:R-:W-:-:S04]  /*0210*/  IMAD.MOV R5, RZ, RZ, -R12 ;  /* 0x000000ffff057224 */ /* 0x000fc800078e0a0c */
[----:B------:R-:W-:Y:S02]  /*0220*/  IMAD R10, R5, UR4, R10 ;  /* 0x00000004050a7c24 */ /* 0x000fe4000f8e020a */
[----:B------:R-:W0:Y:S03]  /*0230*/  LDC.64 R4, c[0x0][0x388] ;  /* 0x0000e200ff047b82 */ /* 0x000e260000000a00 */
[----:B------:R-:W-:-:S13]  /*0240*/  ISETP.GE.U32.AND P0, PT, R10, UR4, PT ;  /* 0x000000040a007c0c */ /* 0x000fda000bf06070 */
[----:B------:R-:W-:Y:S01]  /*0250*/  @P0 IADD3 R10, PT, PT, R10, -UR4, RZ ;  /* 0x800000040a0a0c10 */ /* 0x000fe2000fffe0ff */
[----:B------:R-:W-:-:S03]  /*0260*/  @P0 VIADD R12, R12, 0x1 ;  /* 0x000000010c0c0836 */ /* 0x000fc60000000000 */
[----:B------:R-:W-:-:S13]  /*0270*/  ISETP.GE.U32.AND P1, PT, R10, UR4, PT ;  /* 0x000000040a007c0c */ /* 0x000fda000bf26070 */
[----:B------:R-:W-:Y:S01]  /*0280*/  @P1 VIADD R12, R12, 0x1 ;  /* 0x000000010c0c1836 */ /* 0x000fe20000000000 */
[----:B------:R-:W-:-:S05]  /*0290*/  @!P2 LOP3.LUT R12, RZ, UR4, RZ, 0x33, !PT ;  /* 0x00000004ff0cac12 */ /* 0x000fca000f8e33ff */
[----:B------:R-:W-:-:S05]  /*02a0*/  IMAD.IADD R12, R7, 0x1, R12 ;  /* 0x00000001070c7824 */ /* 0x000fca00078e020c */
[C---:B------:R-:W-:Y:S02]  /*02b0*/  LOP3.LUT R7, R12.reuse, 0x3, RZ, 0xc0, !PT ;  /* 0x000000030c077812 */ /* 0x040fe400078ec0ff */
[----:B------:R-:W-:Y:S02]  /*02c0*/  ISETP.GE.U32.AND P0, PT, R12, 0x3, PT ;  /* 0x000000030c00780c */ /* 0x000fe40003f06070 */
[----:B------:R-:W-:Y:S01]  /*02d0*/  ISETP.NE.AND P1, PT, R7, 0x3, PT ;  /* 0x000000030700780c */ /* 0x000fe20003f25270 */
[----:B------:R-:W-:-:S12]  /*02e0*/  IMAD.MOV.U32 R7, RZ, RZ, R8 ;  /* 0x000000ffff077224 */ /* 0x000fd800078e0008 */
[----:B0-----:R-:W-:Y:S05]  /*02f0*/  @!P1 BRA `(.L_x_3) ;  /* 0x0000000000449947 */ /* 0x001fea0003800000 */
[----:B------:R-:W0:Y:S01]  /*0300*/  LDC R15, c[0x0][0x390] ;  /* 0x0000e400ff0f7b82 */ /* 0x000e220000000800 */
[----:B------:R-:W-:-:S05]  /*0310*/  VIADD R7, R12, 0x1 ;  /* 0x000000010c077836 */ /* 0x000fca0000000000 */
[----:B------:R-:W-:Y:S01]  /*0320*/  LOP3.LUT R9, R7, 0x3, RZ, 0xc0, !PT ;  /* 0x0000000307097812 */ /* 0x000fe200078ec0ff */
[----:B------:R-:W-:Y:S01]  /*0330*/  IMAD.MOV.U32 R7, RZ, RZ, R8 ;  /* 0x000000ffff077224 */ /* 0x000fe200078e0008 */
[----:B------:R-:W1:Y:S02]  /*0340*/  LDC.64 R10, c[0x0][0x388] ;  /* 0x0000e200ff0a7b82 */ /* 0x000e640000000a00 */
[----:B------:R-:W-:Y:S01]  /*0350*/  IADD3 R9, PT, PT, -R9, RZ, RZ ;  /* 0x000000ff09097210 */ /* 0x000fe20007ffe1ff */
[----:B0-----:R-:W-:-:S07]  /*0360*/  IMAD R14, R8, R15, RZ ;  /* 0x0000000f080e7224 */ /* 0x001fce00078e02ff */
.L_x_4:
[----:B-1----:R-:W-:-:S06]  /*0370*/  IMAD.WIDE R12, R14, 0x4, R10 ;  /* 0x000000040e0c7825 */ /* 0x002fcc00078e020a */
[----:B------:R-:W2:Y:S01]  /*0380*/  LDG.E R13, desc[UR6][R12.64] ;  /* 0x000000060c0d7981 */ /* 0x000ea2000c1e1900 */
[----:B------:R-:W-:Y:S02]  /*0390*/  VIADD R9, R9, 0x1 ;  /* 0x0000000109097836 */ /* 0x000fe40000000000 */
[----:B------:R-:W-:-:S03]  /*03a0*/  VIADD R8, R8, UR4 ;  /* 0x0000000408087c36 */ /* 0x000fc60008000000 */
[----:B------:R-:W-:Y:S02]  /*03b0*/  ISETP.NE.AND P2, PT, R9, RZ, PT ;  /* 0x000000ff0900720c */ /* 0x000fe40003f45270 */
[CC--:B--2--5:R-:W-:Y:S02]  /*03c0*/  FSETP.GT.AND P1, PT, R13.reuse, R6.reuse, PT ;  /* 0x000000060d00720b */ /* 0x0e4fe40003f24000 */
[----:B------:R-:W-:Y:S02]  /*03d0*/  FMNMX R6, R13, R6, !PT ;  /* 0x000000060d067209 */ /* 0x000fe40007800000 */
[----:B------:R-:W-:Y:S01]  /*03e0*/  SEL R7, R14, R7, P1 ;  /* 0x000000070e077207 */ /* 0x000fe20000800000 */
[----:B------:R-:W-:-:S06]  /*03f0*/  IMAD R14, R15, UR4, R14 ;  /* 0x000000040f0e7c24 */ /* 0x000fcc000f8e020e */
[----:B------:R-:W-:Y:S05]  /*0400*/  @P2 BRA `(.L_x_4) ;  /* 0xfffffffc00d82947 */ /* 0x000fea000383ffff */
.L_x_3:
[----:B------:R-:W-:Y:S05]  /*0410*/  BSYNC.RECONVERGENT B1 ;  /* 0x0000000000017941 */ /* 0x000fea0003800200 */
.L_x_2:
[----:B------:R-:W-:Y:S05]  /*0420*/  @!P0 BRA `(.L_x_1) ;  /* 0x0000000000708947 */ /* 0x000fea0003800000 */
.L_x_5:
[C---:B------:R-:W-:Y:S02]  /*0430*/  VIADD R12, R8.reuse, UR4 ;  /* 0x00000004080c7c36 */ /* 0x040fe40008000000 */
[----:B------:R-:W-:Y:S02]  /*0440*/  IMAD R14, R8, UR9, RZ ;  /* 0x00000009080e7c24 */ /* 0x000fe4000f8e02ff */
[----:B------:R-:W-:Y:S02]  /*0450*/  IMAD R17, R12, UR9, RZ ;  /* 0x000000090c117c24 */ /* 0x000fe4000f8e02ff */
[----:B------:R-:W-:-:S04]  /*0460*/  IMAD.WIDE R8, R14, 0x4, R4 ;  /* 0x000000040e087825 */ /* 0x000fc800078e0204 */
[----:B------:R-:W-:Y:S02]  /*0470*/  IMAD.WIDE R10, R17, 0x4, R4 ;  /* 0x00000004110a7825 */ /* 0x000fe400078e0204 */
[----:B------:R-:W2:Y:S04]  /*0480*/  LDG.E R9, desc[UR6][R8.64] ;  /* 0x0000000608097981 */ /* 0x000ea8000c1e1900 */
[----:B------:R-:W3:Y:S01]  /*0490*/  LDG.E R11, desc[UR6][R10.64] ;  /* 0x000000060a0b7981 */ /* 0x000ee2000c1e1900 */
[----:B------:R-:W-:-:S04]  /*04a0*/  VIADD R12, R12, UR4 ;  /* 0x000000040c0c7c36 */ /* 0x000fc80008000000 */
[C---:B------:R-:W-:Y:S02]  /*04b0*/  IMAD R18, R12.reuse, UR9, RZ ;  /* 0x000000090c127c24 */ /* 0x040fe4000f8e02ff */
[----:B------:R-:W-:Y:S02]  /*04c0*/  VIADD R19, R12, UR4 ;  /* 0x000000040c137c36 */ /* 0x000fe40008000000 */
[----:B------:R-:W-:-:S06]  /*04d0*/  IMAD.WIDE R12, R18, 0x4, R4 ;  /* 0x00000004120c7825 */ /* 0x000fcc00078e0204 */
[----:B------:R-:W4:Y:S01]  /*04e0*/  LDG.E R12, desc[UR6][R12.64] ;  /* 0x000000060c0c7981 */ /* 0x000f22000c1e1900 */
[CC--:B--2--5:R-:W-:Y:S02]  /*04f0*/  FMNMX R16, R9.reuse, R6.reuse, !PT ;  /* 0x0000000609107209 */ /* 0x0e4fe40007800000 */
[----:B------:R-:W-:Y:S02]  /*0500*/  FSETP.GT.AND P0, PT, R9, R6, PT ;  /* 0x000000060900720b */ /* 0x000fe40003f04000 */
[----:B---3--:R-:W-:-:S13]  /*0510*/  FSETP.GT.AND P1, PT, R11, R16, PT ;  /* 0x000000100b00720b */ /* 0x008fda0003f24000 */
[----:B------:R-:W-:Y:S01]  /*0520*/  @!P1 SEL R17, R14, R7, P0 ;  /* 0x000000070e119207 */ /* 0x000fe20000000000 */
[----:B------:R-:W-:-:S04]  /*0530*/  IMAD R7, R19, UR9, RZ ;  /* 0x0000000913077c24 */ /* 0x000fc8000f8e02ff */
[----:B------:R-:W-:-:S06]  /*0540*/  IMAD.WIDE R14, R7, 0x4, R4 ;  /* 0x00000004070e7825 */ /* 0x000fcc00078e0204 */
[----:B------:R-:W2:Y:S01]  /*0550*/  LDG.E R15, desc[UR6][R14.64] ;  /* 0x000000060e0f7981 */ /* 0x000ea2000c1e1900 */
[----:B------:R-:W-:Y:S01]  /*0560*/  FMNMX R11, R16, R11, !PT ;  /* 0x0000000b100b7209 */ /* 0x000fe20007800000 */
[----:B------:R-:W-:-:S03]  /*0570*/  VIADD R8, R19, UR4 ;  /* 0x0000000413087c36 */ /* 0x000fc60008000000 */
[----:B----4-:R-:W-:Y:S02]  /*0580*/  FMNMX R6, R11, R12, !PT ;  /* 0x0000000c0b067209 */ /* 0x010fe40007800000 */
[----:B------:R-:W-:Y:S02]  /*0590*/  ISETP.GE.AND P2, PT, R8, UR8, PT ;  /* 0x0000000808007c0c */ /* 0x000fe4000bf46270 */
[----:B------:R-:W-:Y:S02]  /*05a0*/  FSETP.GT.AND P0, PT, R12, R11, PT ;  /* 0x0000000b0c00720b */ /* 0x000fe40003f04000 */
[----:B--2---:R-:W-:Y:S02]  /*05b0*/  FSETP.GT.AND P1, PT, R15, R6, PT ;  /* 0x000000060f00720b */ /* 0x004fe40003f24000 */
[----:B------:R-:W-:-:S11]  /*05c0*/  FMNMX R6, R6, R15, !PT ;  /* 0x0000000f06067209 */ /* 0x000fd60007800000 */
[----:B------:R-:W-:Y:S01]  /*05d0*/  @!P1 SEL R7, R18, R17, P0 ;  /* 0x0000001112079207 */ /* 0x000fe20000000000 */
[----:B------:R-:W-:Y:S06]  /*05e0*/  @!P2 BRA `(.L_x_5) ;  /* 0xfffffffc0090a947 */ /* 0x000fec000383ffff */
.L_x_1:
[----:B------:R-:W-:Y:S05]  /*05f0*/  BSYNC.RECONVERGENT B0 ;  /* 0x0000000000007941 */ /* 0x000fea0003800200 */
.L_x_0:
[----:B------:R-:W0:Y:S01]  /*0600*/  S2UR UR5, SR_CgaCtaId ;  /* 0x00000000000579c3 */ /* 0x000e220000008800 */
[----:B------:R-:W-:Y:S01]  /*0610*/  IADD3 R5, PT, PT, R2, -0x1, RZ ;  /* 0xffffffff02057810 */ /* 0x000fe20007ffe0ff */
[----:B------:R-:W-:-:S03]  /*0620*/  UMOV UR4, 0x400 ;  /* 0x0000040000047882 */ /* 0x000fc60000000000 */
[----:B------:R-:W-:Y:S01]  /*0630*/  LOP3.LUT P0, RZ, R2, R5, RZ, 0xc0, !PT ;  /* 0x0000000502ff7212 */ /* 0x000fe2000780c0ff */
[----:B0-----:R-:W-:-:S06]  /*0640*/  ULEA UR4, UR5, UR4, 0x18 ;  /* 0x0000000405047291 */ /* 0x001fcc000f8ec0ff */
[----:B------:R-:W-:-:S05]  /*0650*/  LEA R4, R3, UR4, 0x2 ;  /* 0x0000000403047c11 */ /* 0x000fca000f8e10ff */
[----:B------:R0:W-:Y:S01]  /*0660*/  STS [R4], R7 ;  /* 0x0000000704007388 */ /* 0x0001e20000000800 */
[----:B------:R-:W-:Y:S06]  /*0670*/  BAR.SYNC.DEFER_BLOCKING 0x0 ;  /* 0x0000000000007b1d */ /* 0x000fec0000010000 */
[----:B------:R-:W-:Y:S05]  /*0680*/  @!P0 BRA `(.L_x_6) ;  /* 0x0000000000488947 */ /* 0x000fea0003800000 */
.L_x_7:
[----:B------:R-:W-:-:S05]  /*0690*/  VIADD R5, R2, 0xffffffff ;  /* 0xffffffff02057836 */ /* 0x000fca0000000000 */
[----:B------:R-:W-:-:S05]  /*06a0*/  LOP3.LUT R2, R5, R2, RZ, 0xc0, !PT ;  /* 0x0000000205027212 */ /* 0x000fca00078ec0ff */
[----:B------:R-:W-:-:S05]  /*06b0*/  VIADD R5, R2, 0xffffffff ;  /* 0xffffffff02057836 */ /* 0x000fca0000000000 */
[----:B------:R-:W-:-:S13]  /*06c0*/  LOP3.LUT P0, RZ, R2, R5, RZ, 0xc0, !PT ;  /* 0x0000000502ff7212 */ /* 0x000fda000780c0ff */
[----:B------:R-:W-:Y:S05]  /*06d0*/  @P0 BRA `(.L_x_7) ;  /* 0xfffffffc00ec0947 */ /* 0x000fea000383ffff */
[----:B------:R-:W-:Y:S01]  /*06e0*/  ISETP.GE.AND P0, PT, R3, R2, PT ;  /* 0x000000020300720c */ /* 0x000fe20003f06270 */
[----:B------:R-:W-:-:S12]  /*06f0*/  BSSY.RECONVERGENT B0, `(.L_x_8) ;  /* 0x000000a000007945 */ /* 0x000fd80003800200 */
[----:B------:R-:W-:Y:S05]  /*0700*/  @!P0 BRA `(.L_x_9) ;  /* 0x0000000000208947 */ /* 0x000fea0003800000 */
[----:B------:R-:W-:-:S05]  /*0710*/  IMAD.IADD R5, R3, 0x1, -R2 ;  /* 0x0000000103057824 */ /* 0x000fca00078e0a02 */
[----:B0-----:R-:W-:Y:S02]  /*0720*/  LEA R7, R5, UR4, 0x2 ;  /* 0x0000000405077c11 */ /* 0x001fe4000f8e10ff */
[----:B------:R-:W-:Y:S04]  /*0730*/  LDS R5, [R4] ;  /* 0x0000000004057984 */ /* 0x000fe80000000800 */
[----:B-----5:R-:W0:Y:S02]  /*0740*/  LDS R6, [R7] ;  /* 0x0000000007067984 */ /* 0x020e240000000800 */
[CC--:B0-----:R-:W-:Y:S02]  /*0750*/  FSETP.GT.AND P0, PT, R6.reuse, R5.reuse, PT ;  /* 0x000000050600720b */ /* 0x0c1fe40003f04000 */
[----:B------:R-:W-:-:S11]  /*0760*/  FMNMX R6, R6, R5, !PT ;  /* 0x0000000506067209 */ /* 0x000fd60007800000 */
[----:B------:R1:W-:Y:S04]  /*0770*/  @P0 STS [R7], R5 ;  /* 0x0000000507000388 */ /* 0x0003e80000000800 */
[----:B------:R1:W-:Y:S02]  /*0780*/  STS [R7], R6 ;  /* 0x0000000607007388 */ /* 0x0003e40000000800 */
.L_x_9:
[----:B------:R-:W-:Y:S05]  /*0790*/  BSYNC.RECONVERGENT B0 ;  /* 0x0000000000007941 */ /* 0x000fea0003800200 */
.L_x_8:
[----:B------:R-:W-:Y:S06]  /*07a0*/  BAR.SYNC.DEFER_BLOCKING 0x0 ;  /* 0x0000000000007b1d */ /* 0x000fec0000010000 */
.L_x_6:
[----:B------:R-:W-:-:S13]  /*07b0*/  ISETP.GE.U32.AND P0, PT, R2, 0x2, PT ;  /* 0x000000020200780c */ /* 0x000fda0003f06070 */
[----:B------:R-:W-:Y:S05]  /*07c0*/  @!P0 BRA `(.L_x_10) ;  /* 0x00000000004c8947 */ /* 0x000fea0003800000 */
.L_x_13:
[----:B------:R-:W-:Y:S01]  /*07d0*/  SHF.R.U32.HI R8, RZ, 0x1, R2 ;  /* 0x00000001ff087819 */ /* 0x000fe20000011602 */
[----:B------:R-:W-:Y:S03]  /*07e0*/  BSSY.RECONVERGENT B0, `(.L_x_11) ;  /* 0x000000d000007945 */ /* 0x000fe60003800200 */
[----:B------:R-:W-:-:S13]  /*07f0*/  ISETP.GE.U32.AND P0, PT, R3, R8, PT ;  /* 0x000000080300720c */ /* 0x000fda0003f06070 */
[----:B--2---:R-:W-:Y:S05]  /*0800*/  @P0 BRA `(.L_x_12) ;  /* 0x0000000000280947 */ /* 0x004fea0003800000 */
[----:B------:R-:W-:Y:S01]  /*0810*/  IMAD R9, R8, 0x4, R4 ;  /* 0x0000000408097824 */ /* 0x000fe200078e0204 */
[----:B-1---5:R-:W-:Y:S04]  /*0820*/  LDS R6, [R4] ;  /* 0x0000000004067984 */ /* 0x022fe80000000800 */
[----:B------:R-:W1:Y:S02]  /*0830*/  LDS R5, [R9] ;  /* 0x0000000009057984 */ /* 0x000e640000000800 */
[----:B-1----:R-:W-:Y:S01]  /*0840*/  FSETP.GT.AND P0, PT, R6, R5, PT ;  /* 0x000000050600720b */ /* 0x002fe20003f04000 */
[----:B0-----:R-:W-:-:S12]  /*0850*/  IMAD.MOV.U32 R7, RZ, RZ, R5 ;  /* 0x000000ffff077224 */ /* 0x001fd800078e0005 */
[----:B------:R-:W-:Y:S01]  /*0860*/  @P0 STS [R4], R5 ;  /* 0x0000000504000388 */ /* 0x000fe20000000800 */
[----:B------:R-:W-:-:S03]  /*0870*/  @P0 MOV R6, R5 ;  /* 0x0000000500060202 */ /* 0x000fc60000000f00 */
[----:B------:R-:W0:Y:S02]  /*0880*/  @P0 LDS R7, [R9] ;  /* 0x0000000009070984 */ /* 0x000e240000000800 */
[----:B0-----:R-:W-:-:S05]  /*0890*/  FMNMX R7, R7, R6, !PT ;  /* 0x0000000607077209 */ /* 0x001fca0007800000 */
[----:B------:R2:W-:Y:S02]  /*08a0*/  STS [R4], R7 ;  /* 0x0000000704007388 */ /* 0x0005e40000000800 */
.L_x_12:
[----:B------:R-:W-:Y:S05]  /*08b0*/  BSYNC.RECONVERGENT B0 ;  /* 0x0000000000007941 */ /* 0x000fea0003800200 */
.L_x_11:
[----:B------:R-:W-:Y:S01]  /*08c0*/  BAR.SYNC.DEFER_BLOCKING 0x0 ;  /* 0x0000000000007b1d */ /* 0x000fe20000010000 */
[----:B------:R-:W-:Y:S01]  /*08d0*/  ISETP.GT.U32.AND P0, PT, R2, 0x3, PT ;  /* 0x000000030200780c */ /* 0x000fe20003f04070 */
[----:B------:R-:W-:-:S12]  /*08e0*/  IMAD.MOV.U32 R2, RZ, RZ, R8 ;  /* 0x000000ffff027224 */ /* 0x000fd800078e0008 */
[----:B------:R-:W-:Y:S05]  /*08f0*/  @P0 BRA `(.L_x_13) ;  /* 0xfffffffc00b40947 */ /* 0x000fea000383ffff */
.L_x_10:
[----:B------:R-:W-:-:S13]  /*0900*/  ISETP.NE.AND P0, PT, R3, RZ, PT ;  /* 0x000000ff0300720c */ /* 0x000fda0003f05270 */
[----:B------:R-:W-:Y:S05]  /*0910*/  @P0 EXIT ;  /* 0x000000000000094d */ /* 0x000fea0003800000 */
[----:B------:R-:W1:Y:S01]  /*0920*/  LDC R9, c[0x0][0x390] ;  /* 0x0000e400ff097b82 */ /* 0x000e620000000800 */
[----:B------:R-:W-:-:S07]  /*0930*/  UMOV UR4, 0x400 ;  /* 0x0000040000047882 */ /* 0x000fce0000000000 */
[----:B------:R-:W3:Y:S01]  /*0940*/  S2UR UR5, SR_CgaCtaId ;  /* 0x00000000000579c3 */ /* 0x000ee20000008800 */
[----:B-1---5:R-:W-:-:S04]  /*0950*/  IABS R6, R9 ;  /* 0x0000000900067213 */ /* 0x022fc80000000000 */
[----:B------:R-:W1:Y:S01]  /*0960*/  I2F.RP R5, R6 ;  /* 0x0000000600057306 */ /* 0x000e620000209400 */
[----:B---3--:R-:W-:-:S09]  /*0970*/  ULEA UR4, UR5, UR4, 0x18 ;  /* 0x0000000405047291 */ /* 0x008fd2000f8ec0ff */
[----:B0-2---:R-:W0:Y:S01]  /*0980*/  LDS R4, [UR4] ;  /* 0x00000004ff047984 */ /* 0x005e220008000800 */
[----:B-1----:R-:W1:Y:S02]  /*0990*/  MUFU.RCP R5, R5 ;  /* 0x0000000500057308 */ /* 0x002e640000001000 */
[----:B-1----:R-:W-:-:S06]  /*09a0*/  VIADD R2, R5, 0xffffffe ;  /* 0x0ffffffe05027836 */ /* 0x002fcc0000000000 */
[----:B------:R1:W2:Y:S02]  /*09b0*/  F2I.FTZ.U32.TRUNC.NTZ R3, R2 ;  /* 0x0000000200037305 */ /* 0x0002a4000021f000 */
[----:B-1----:R-:W-:Y:S02]  /*09c0*/  IMAD.MOV.U32 R2, RZ, RZ, RZ ;  /* 0x000000ffff027224 */ /* 0x002fe400078e00ff */
[----:B--2---:R-:W-:Y:S01]  /*09d0*/  IMAD.MOV R7, RZ, RZ, -R3 ;  /* 0x000000ffff077224 */ /* 0x004fe200078e0a03 */
[----:B0-----:R-:W-:-:S03]  /*09e0*/  IABS R8, R4 ;  /* 0x0000000400087213 */ /* 0x001fc60000000000 */
[----:B------:R-:W-:Y:S01]  /*09f0*/  IMAD R7, R7, R6, RZ ;  /* 0x0000000607077224 */ /* 0x000fe200078e02ff */
[----:B------:R-:W-:-:S03]  /*0a00*/  LOP3.LUT R4, R4, R9, RZ, 0x3c, !PT ;  /* 0x0000000904047212 */ /* 0x000fc600078e3cff */
[----:B------:R-:W-:Y:S01]  /*0a10*/  IMAD.HI.U32 R3, R3, R7, R2 ;  /* 0x0000000703037227 */ /* 0x000fe200078e0002 */
[----:B------:R-:W-:-:S03]  /*0a20*/  ISETP.GE.AND P1, PT, R4, RZ, PT ;  /* 0x000000ff0400720c */ /* 0x000fc60003f26270 */
[----:B------:R-:W-:-:S04]  /*0a30*/  IMAD.MOV.U32 R7, RZ, RZ, R8 ;  /* 0x000000ffff077224 */ /* 0x000fc800078e0008 */
[----:B------:R-:W-:-:S05]  /*0a40*/  IMAD.HI.U32 R5, R3, R7, RZ ;  /* 0x0000000703057227 */ /* 0x000fca00078e00ff */
[----:B------:R-:W-:-:S05]  /*0a50*/  IADD3 R3, PT, PT, -R5, RZ, RZ ;  /* 0x000000ff05037210 */ /* 0x000fca0007ffe1ff */
[----:B------:R-:W-:-:S05]  /*0a60*/  IMAD R3, R6, R3, R7 ;  /* 0x0000000306037224 */ /* 0x000fca00078e0207 */
[----:B------:R-:W-:-:S13]  /*0a70*/  ISETP.GT.U32.AND P2, PT, R6, R3, PT ;  /* 0x000000030600720c */ /* 0x000fda0003f44070 */
[----:B------:R-:W-:Y:S02]  /*0a80*/  @!P2 IMAD.IADD R3, R3, 0x1, -R6 ;  /* 0x000000010303a824 */ /* 0x000fe400078e0a06 */
[----:B------:R-:W-:Y:S01]  /*0a90*/  @!P2 VIADD R5, R5, 0x1 ;  /* 0x000000010505a836 */ /* 0x000fe20000000000 */
[----:B------:R-:W-:Y:S02]  /*0aa0*/  ISETP.NE.AND P2, PT, R9, RZ, PT ;  /* 0x000000ff0900720c */ /* 0x000fe40003f45270 */
[----:B------:R-:W-:Y:S02]  /*0ab0*/  ISETP.GE.U32.AND P0, PT, R3, R6, PT ;  /* 0x000000060300720c */ /* 0x000fe40003f06070 */
[----:B------:R-:W0:Y:S11]  /*0ac0*/  LDC.64 R2, c[0x0][0x3a0] ;  /* 0x0000e800ff027b82 */ /* 0x000e360000000a00 */
[----:B------:R-:W-:-:S04]  /*0ad0*/  @P0 VIADD R5, R5, 0x1 ;  /* 0x0000000105050836 */ /* 0x000fc80000000000 */
[----:B------:R-:W-:Y:S01]  /*0ae0*/  @!P1 IMAD.MOV R5, RZ, RZ, -R5 ;  /* 0x000000ffff059224 */ /* 0x000fe200078e0a05 */
[----:B------:R-:W-:-:S04]  /*0af0*/  @!P2 LOP3.LUT R5, RZ, R9, RZ, 0x33, !PT ;  /* 0x00000009ff05a212 */ /* 0x000fc800078e33ff */
[----:B------:R-:W-:Y:S01]  /*0b00*/  I2FP.F32.S32 R5, R5 ;  /* 0x0000000500057245 */ /* 0x000fe20000201400 */
[----:B0-----:R-:W-:-:S05]  /*0b10*/  IMAD.WIDE.U32 R2, R0, 0x4, R2 ;  /* 0x0000000400027825 */ /* 0x001fca00078e0002 */
[----:B------:R-:W-:Y:S01]  /*0b20*/  STG.E desc[UR6][R2.64], R5 ;  /* 0x0000000502007986 */ /* 0x000fe2000c101906 */
[----:B------:R-:W-:Y:S05]  /*0b30*/  EXIT ;  /* 0x000000000000794d */ /* 0x000fea0003800000 */
.L_x_14:
[----:B------:R-:W-:-:S00]  /*0b40*/  BRA `(.L_x_14) ;  /* 0xfffffffc00fc7947 */ /* 0x000fc0000383ffff */
[----:B------:R-:W-:-:S00]  /*0b50*/  NOP ;  /* 0x0000000000007918 */ /* 0x000fc00000000000 */
        /* <DEDUP_REMOVED lines=10> */
.L_x_15:


//--------------------- .nv.shared.iamax_strided_float --------------------------
	.section	.nv.shared.iamax_strided_float,"aw",@nobits
	.sectionflags	@""
	.align	16
	.zero		1024


//--------------------- .nv.shared.reserved.0     --------------------------
	.section	.nv.shared.reserved.0,"aw",@nobits
	.weak		__nv_reservedSMEM_offset_0_alias
	.size		__nv_reservedSMEM_offset_0_alias, 0, 64
	.other		__nv_reservedSMEM_offset_0_alias,@"STO_CUDA_RESERVED_SHARED STV_DEFAULT"
__nv_reservedSMEM_offset_0_alias:
	.zero		0
	.zero		64


//--------------------- .nv.constant0.iamax_strided_float --------------------------
	.section	.nv.constant0.iamax_strided_float,"a",@progbits
	.sectionflags	@""
	.align	4
.nv.constant0.iamax_strided_float:
	.zero		936


//--------------------- SYMBOLS --------------------------

	.type		.nv.reservedSmem.offset0,@object
	.size		.nv.reservedSmem.offset0,0x4
	.type		.nv.reservedSmem.cap,@object
	.size		.nv.reservedSmem.cap,0x4
